//
// Generated by NVIDIA NVVM Compiler
//
// Compiler Build ID: CL-36424714
// Cuda compilation tools, release 13.0, V13.0.88
// Based on NVVM 20.0.0
//

.version 9.0
.target sm_100
.address_size 64

	// .globl	_Z12histo_kernelPhlPj

.visible .entry _Z12histo_kernelPhlPj(
	.param .u64 .ptr .align 1 _Z12histo_kernelPhlPj_param_0,
	.param .u64 _Z12histo_kernelPhlPj_param_1,
	.param .u64 .ptr .align 1 _Z12histo_kernelPhlPj_param_2
)
{
	.reg .pred 	%p<3>;
	.reg .b32 	%r<13>;
	.reg .b64 	%rd<13>;

	ld.param.u64 	%rd6, [_Z12histo_kernelPhlPj_param_0];
	ld.param.u64 	%rd7, [_Z12histo_kernelPhlPj_param_1];
	ld.param.u64 	%rd8, [_Z12histo_kernelPhlPj_param_2];
	mov.u32 	%r6, %tid.x;
	mov.u32 	%r7, %ctaid.x;
	mov.u32 	%r1, %ntid.x;
	mad.lo.s32 	%r12, %r7, %r1, %r6;
	cvt.s64.s32 	%rd12, %r12;
	setp.le.s64 	%p1, %rd7, %rd12;
	@%p1 bra 	$L__BB0_3;
	mov.u32 	%r8, %nctaid.x;
	mul.lo.s32 	%r3, %r1, %r8;
	cvta.to.global.u64 	%rd2, %rd6;
	cvta.to.global.u64 	%rd3, %rd8;
$L__BB0_2:
	add.s64 	%rd9, %rd2, %rd12;
	ld.global.u8 	%r9, [%rd9];
	mul.wide.u32 	%rd10, %r9, 4;
	add.s64 	%rd11, %rd3, %rd10;
	ld.global.u32 	%r10, [%rd11];
	add.s32 	%r11, %r10, 1;
	st.global.u32 	[%rd11], %r11;
	add.s32 	%r12, %r12, %r3;
	cvt.s64.s32 	%rd12, %r12;
	setp.gt.s64 	%p2, %rd7, %rd12;
	@%p2 bra 	$L__BB0_2;
$L__BB0_3:
	ret;

}


// ===== COMPILED SASS (sm_100) =====

	.target	sm_100

	.elftype	@"ET_EXEC"


//--------------------- .note.nv.tkinfo           --------------------------
	.section	.note.nv.tkinfo,"",@"SHT_NOTE"
	.sectionflags	@"SHF_NOTE_NV_TKINFO"
	.tkinfo
        /*0018*/ 	.word	0x00000002
        /*0030*/ 	.string	""
        /*0030*/ 	.string	"ptxas"
        /*0030*/ 	.string	"Cuda compilation tools, release 13.0, V13.0.88"
        /*0030*/ 	.string	"Build cuda_13.0.r13.0/compiler.36424714_0"
        /*0030*/ 	.string	"-arch sm_100 -m 64 "



//--------------------- .note.nv.cuinfo           --------------------------
	.section	.note.nv.cuinfo,"",@"SHT_NOTE"
	.sectionflags	@"SHF_NOTE_NV_CUINFO"
        /*0018*/ 	.short	0x0002
        /*001a*/ 	.short	0x0064
        /*001c*/ 	.short	0x0082
	.zero		2


//--------------------- .nv.info                  --------------------------
	.section	.nv.info,"",@"SHT_CUDA_INFO"
	.align	4


	//----- nvinfo : EIATTR_REGCOUNT
	.align		4
        /*0000*/ 	.byte	0x04, 0x2f
        /*0002*/ 	.short	(.L_1 - .L_0)
	.align		4
.L_0:
        /*0004*/ 	.word	index@(_Z12histo_kernelPhlPj)
        /*0008*/ 	.word	0x0000000e


	//----- nvinfo : EIATTR_FRAME_SIZE
	.align		4
.L_1:
        /*000c*/ 	.byte	0x04, 0x11
        /*000e*/ 	.short	(.L_3 - .L_2)
	.align		4
.L_2:
        /*0010*/ 	.word	index@(_Z12histo_kernelPhlPj)
        /*0014*/ 	.word	0x00000000


	//----- nvinfo : EIATTR_MIN_STACK_SIZE
	.align		4
.L_3:
        /*0018*/ 	.byte	0x04, 0x12
        /*001a*/ 	.short	(.L_5 - .L_4)
	.align		4
.L_4:
        /*001c*/ 	.word	index@(_Z12histo_kernelPhlPj)
        /*0020*/ 	.word	0x00000000
.L_5:


//--------------------- .nv.compat                --------------------------
	.section	.nv.compat,"",@"SHT_CUDA_COMPAT_INFO"
	.align	4
        /*0000*/ 	.byte	0x02, 0x09, 0x00, 0x00, 0x02, 0x02, 0x01, 0x00, 0x02, 0x05, 0x05, 0x00, 0x03, 0x07, 0x01, 0x01
        /*0010*/ 	.byte	0x02, 0x03, 0x00, 0x00, 0x02, 0x06, 0x01, 0x00, 0x04, 0x0b, 0x08, 0x00, 0x09, 0x00, 0x00, 0x00
        /*0020*/ 	.byte	0x00, 0x00, 0x00, 0x00


//--------------------- .nv.info._Z12histo_kernelPhlPj --------------------------
	.section	.nv.info._Z12histo_kernelPhlPj,"",@"SHT_CUDA_INFO"
	.sectionflags	@""
	.align	4


	//----- nvinfo : EIATTR_CUDA_API_VERSION
	.align		4
        /*0000*/ 	.byte	0x04, 0x37
        /*0002*/ 	.short	(.L_7 - .L_6)
.L_6:
        /*0004*/ 	.word	0x00000082


	//----- nvinfo : EIATTR_KPARAM_INFO
	.align		4
.L_7:
        /*0008*/ 	.byte	0x04, 0x17
        /*000a*/ 	.short	(.L_9 - .L_8)
.L_8:
        /*000c*/ 	.word	0x00000000
        /*0010*/ 	.short	0x0002
        /*0012*/ 	.short	0x0010
        /*0014*/ 	.byte	0x00, 0xf5, 0x21, 0x00


	//----- nvinfo : EIATTR_KPARAM_INFO
	.align		4
.L_9:
        /*0018*/ 	.byte	0x04, 0x17
        /*001a*/ 	.short	(.L_11 - .L_10)
.L_10:
        /*001c*/ 	.word	0x00000000
        /*0020*/ 	.short	0x0001
        /*0022*/ 	.short	0x0008
        /*0024*/ 	.byte	0x00, 0xf0, 0x21, 0x00


	//----- nvinfo : EIATTR_KPARAM_INFO
	.align		4
.L_11:
        /*0028*/ 	.byte	0x04, 0x17
        /*002a*/ 	.short	(.L_13 - .L_12)
.L_12:
        /*002c*/ 	.word	0x00000000
        /*0030*/ 	.short	0x0000
        /*0032*/ 	.short	0x0000
        /*0034*/ 	.byte	0x00, 0xf5, 0x21, 0x00


	//----- nvinfo : EIATTR_SPARSE_MMA_MASK
	.align		4
.L_13:
        /*0038*/ 	.byte	0x03, 0x50
        /*003a*/ 	.short	0x0000


	//----- nvinfo : EIATTR_MAXREG_COUNT
	.align		4
        /*003c*/ 	.byte	0x03, 0x1b
        /*003e*/ 	.short	0x00ff


	//----- nvinfo : EIATTR_MERCURY_ISA_VERSION
	.align		4
        /*0040*/ 	.byte	0x03, 0x5f
        /*0042*/ 	.short	0x0101


	//----- nvinfo : EIATTR_VRC_CTA_INIT_COUNT
	.align		4
        /*0044*/ 	.byte	0x02, 0x4a
	.zero		1
	.zero		1


	//----- nvinfo : EIATTR_EXIT_INSTR_OFFSETS
	.align		4
        /*0048*/ 	.byte	0x04, 0x1c
        /*004a*/ 	.short	(.L_15 - .L_14)


	//   ....[0]....
.L_14:
        /*004c*/ 	.word	0x00000090


	//   ....[1]....
        /*0050*/ 	.word	0x000001e0


	//----- nvinfo : EIATTR_CRS_STACK_SIZE
	.align		4
.L_15:
        /*0054*/ 	.byte	0x04, 0x1e
        /*0056*/ 	.short	(.L_17 - .L_16)
.L_16:
        /*0058*/ 	.word	0x00000000


	//----- nvinfo : EIATTR_CBANK_PARAM_SIZE
	.align		4
.L_17:
        /*005c*/ 	.byte	0x03, 0x19
        /*005e*/ 	.short	0x0018


	//----- nvinfo : EIATTR_PARAM_CBANK
	.align		4
        /*0060*/ 	.byte	0x04, 0x0a
        /*0062*/ 	.short	(.L_19 - .L_18)
	.align		4
.L_18:
        /*0064*/ 	.word	index@(.nv.constant0._Z12histo_kernelPhlPj)
        /*0068*/ 	.short	0x0380
        /*006a*/ 	.short	0x0018


	//----- nvinfo : EIATTR_SW_WAR
	.align		4
.L_19:
        /*006c*/ 	.byte	0x04, 0x36
        /*006e*/ 	.short	(.L_21 - .L_20)
.L_20:
        /*0070*/ 	.word	0x00000008
.L_21:


//--------------------- .nv.callgraph             --------------------------
	.section	.nv.callgraph,"",@"SHT_CUDA_CALLGRAPH"
	.align	4
	.sectionentsize	8
	.align		4
        /*0000*/ 	.word	0x00000000
	.align		4
        /*0004*/ 	.word	0xffffffff
	.align		4
        /*0008*/ 	.word	0x00000000
	.align		4
        /*000c*/ 	.word	0xfffffffe
	.align		4
        /*0010*/ 	.word	0x00000000
	.align		4
        /*0014*/ 	.word	0xfffffffd
	.align		4
        /*0018*/ 	.word	0x00000000
	.align		4
        /*001c*/ 	.word	0xfffffffc


//--------------------- .text._Z12histo_kernelPhlPj --------------------------
	.section	.text._Z12histo_kernelPhlPj,"ax",@progbits
	.align	128
        .global         _Z12histo_kernelPhlPj
        .type           _Z12histo_kernelPhlPj,@function
        .size           _Z12histo_kernelPhlPj,(.L_x_2 - _Z12histo_kernelPhlPj)
        .other          _Z12histo_kernelPhlPj,@"STO_CUDA_ENTRY STV_DEFAULT"
_Z12histo_kernelPhlPj:
.text._Z12histo_kernelPhlPj:
[----:B------:R-:W-:Y:S01]  /*0000*/  LDC R1, c[0x0][0x37c] ;  /* 0x0000df00ff017b82 */ /* 0x000fe20000000800 */
[----:B------:R-:W0:Y:S07]  /*0010*/  S2R R0, SR_TID.X ;  /* 0x0000000000007919 */ /* 0x000e2e0000002100 */
[----:B------:R-:W0:Y:S01]  /*0020*/  S2UR UR4, SR_CTAID.X ;  /* 0x00000000000479c3 */ /* 0x000e220000002500 */
[----:B------:R-:W1:Y:S07]  /*0030*/  LDCU.64 UR8, c[0x0][0x388] ;  /* 0x00007100ff0877ac */ /* 0x000e6e0008000a00 */
[----:B------:R-:W0:Y:S02]  /*0040*/  LDC R9, c[0x0][0x360] ;  /* 0x0000d800ff097b82 */ /* 0x000e240000000800 */
[----:B0-----:R-:W-:-:S05]  /*0050*/  IMAD R0, R9, UR4, R0 ;  /* 0x0000000409007c24 */ /* 0x001fca000f8e0200 */
[----:B-1----:R-:W-:Y:S02]  /*0060*/  ISETP.GE.U32.AND P0, PT, R0, UR8, PT ;  /* 0x0000000800007c0c */ /* 0x002fe4000bf06070 */
[----:B------:R-:W-:-:S04]  /*0070*/  SHF.R.S32.HI R2, RZ, 0x1f, R0 ;  /* 0x0000001fff027819 */ /* 0x000fc80000011400 */
[----:B------:R-:W-:-:S13]  /*0080*/  ISETP.GE.AND.EX P0, PT, R2, UR9, PT, P0 ;  /* 0x0000000902007c0c */ /* 0x000fda000bf06300 */
[----:B------:R-:W-:Y:S05]  /*0090*/  @P0 EXIT ;  /* 0x000000000000094d */ /* 0x000fea0003800000 */
[----:B------:R-:W0:Y:S01]  /*00a0*/  LDC.64 R6, c[0x0][0x390] ;  /* 0x0000e400ff067b82 */ /* 0x000e220000000a00 */
[----:B------:R-:W1:Y:S01]  /*00b0*/  LDCU UR4, c[0x0][0x370] ;  /* 0x00006e00ff0477ac */ /* 0x000e620008000800 */
[----:B------:R-:W-:Y:S02]  /*00c0*/  IMAD.MOV.U32 R10, RZ, RZ, R2 ;  /* 0x000000ffff0a7224 */ /* 0x000fe400078e0002 */
[----:B------:R-:W-:Y:S01]  /*00d0*/  IMAD.MOV.U32 R8, RZ, RZ, R0 ;  /* 0x000000ffff087224 */ /* 0x000fe200078e0000 */
[----:B------:R-:W2:Y:S01]  /*00e0*/  LDCU.64 UR6, c[0x0][0x358] ;  /* 0x00006b00ff0677ac */ /* 0x000ea20008000a00 */
[----:B------:R-:W3:Y:S01]  /*00f0*/  LDCU.64 UR10, c[0x0][0x380] ;  /* 0x00007000ff0a77ac */ /* 0x000ee20008000a00 */
[----:B-1----:R-:W-:-:S07]  /*0100*/  IMAD R9, R9, UR4, RZ ;  /* 0x0000000409097c24 */ /* 0x002fce000f8e02ff */
.L_x_0:
[----:B---3--:R-:W-:-:S04]  /*0110*/  IADD3 R4, P0, PT, R8, UR10, RZ ;  /* 0x0000000a08047c10 */ /* 0x008fc8000ff1e0ff */
[----:B------:R-:W-:-:S05]  /*0120*/  IADD3.X R5, PT, PT, R10, UR11, RZ, P0, !PT ;  /* 0x0000000b0a057c10 */ /* 0x000fca00087fe4ff */
[----:B--2---:R-:W0:Y:S02]  /*0130*/  LDG.E.U8 R3, desc[UR6][R4.64] ;  /* 0x0000000604037981 */ /* 0x004e24000c1e1100 */
[----:B0-----:R-:W-:-:S05]  /*0140*/  IMAD.WIDE.U32 R2, R3, 0x4, R6 ;  /* 0x0000000403027825 */ /* 0x001fca00078e0006 */
[----:B------:R-:W2:Y:S02]  /*0150*/  LDG.E R8, desc[UR6][R2.64] ;  /* 0x0000000602087981 */ /* 0x000ea4000c1e1900 */
[----:B--2---:R-:W-:Y:S02]  /*0160*/  VIADD R11, R8, 0x1 ;  /* 0x00000001080b7836 */ /* 0x004fe40000000000 */
[----:B------:R-:W-:-:S03]  /*0170*/  IMAD.IADD R8, R9, 0x1, R0 ;  /* 0x0000000109087824 */ /* 0x000fc600078e0200 */
[----:B------:R1:W-:Y:S01]  /*0180*/  STG.E desc[UR6][R2.64], R11 ;  /* 0x0000000b02007986 */ /* 0x0003e2000c101906 */
[--C-:B------:R-:W-:Y:S01]  /*0190*/  IMAD.MOV.U32 R0, RZ, RZ, R8.reuse ;  /* 0x000000ffff007224 */ /* 0x100fe200078e0008 */
[----:B------:R-:W-:Y:S02]  /*01a0*/  ISETP.GE.U32.AND P0, PT, R8, UR8, PT ;  /* 0x0000000808007c0c */ /* 0x000fe4000bf06070 */
[----:B------:R-:W-:-:S04]  /*01b0*/  SHF.R.S32.HI R10, RZ, 0x1f, R8 ;  /* 0x0000001fff0a7819 */ /* 0x000fc80000011408 */
[----:B------:R-:W-:-:S13]  /*01c0*/  ISETP.GE.AND.EX P0, PT, R10, UR9, PT, P0 ;  /* 0x000000090a007c0c */ /* 0x000fda000bf06300 */
[----:B-1----:R-:W-:Y:S05]  /*01d0*/  @!P0 BRA `(.L_x_0) ;  /* 0xfffffffc00cc8947 */ /* 0x002fea000383ffff */
[----:B------:R-:W-:Y:S05]  /*01e0*/  EXIT ;  /* 0x000000000000794d */ /* 0x000fea0003800000 */
.L_x_1:
[----:B------:R-:W-:-:S00]  /*01f0*/  BRA `(.L_x_1) ;  /* 0xfffffffc00fc7947 */ /* 0x000fc0000383ffff */
[----:B------:R-:W-:-:S00]  /*0200*/  NOP ;  /* 0x0000000000007918 */ /* 0x000fc00000000000 */
[----:B------:R-:W-:-:S00]  /*0210*/  NOP ;  /* 0x0000000000007918 */ /* 0x000fc00000000000 */
[----:B------:R-:W-:-:S00]  /*0220*/  NOP ;  /* 0x0000000000007918 */ /* 0x000fc00000000000 */
[----:B------:R-:W-:-:S00]  /*0230*/  NOP ;  /* 0x0000000000007918 */ /* 0x000fc00000000000 */
[----:B------:R-:W-:-:S00]  /*0240*/  NOP ;  /* 0x0000000000007918 */ /* 0x000fc00000000000 */
[----:B------:R-:W-:-:S00]  /*0250*/  NOP ;  /* 0x0000000000007918 */ /* 0x000fc00000000000 */
[----:B------:R-:W-:-:S00]  /*0260*/  NOP ;  /* 0x0000000000007918 */ /* 0x000fc00000000000 */
[----:B------:R-:W-:-:S00]  /*0270*/  NOP ;  /* 0x0000000000007918 */ /* 0x000fc00000000000 */
.L_x_2:


//--------------------- .nv.shared.reserved.0     --------------------------
	.section	.nv.shared.reserved.0,"aw",@nobits
	.weak		__nv_reservedSMEM_offset_0_alias
	.size		__nv_reservedSMEM_offset_0_alias, 0, 64
	.other		__nv_reservedSMEM_offset_0_alias,@"STO_CUDA_RESERVED_SHARED STV_DEFAULT"
__nv_reservedSMEM_offset_0_alias:
	.zero		0
	.zero		64


//--------------------- .nv.constant0._Z12histo_kernelPhlPj --------------------------
	.section	.nv.constant0._Z12histo_kernelPhlPj,"a",@progbits
	.sectionflags	@""
	.align	4
.nv.constant0._Z12histo_kernelPhlPj:
	.zero		920


//--------------------- SYMBOLS --------------------------

	.type		.nv.reservedSmem.offset0,@object
	.size		.nv.reservedSmem.offset0,0x4
